//
// Generated by NVIDIA NVVM Compiler
//
// Compiler Build ID: CL-36424714
// Cuda compilation tools, release 13.0, V13.0.88
// Based on NVVM 20.0.0
//

.version 9.0
.target sm_100
.address_size 64

	// .globl	_Z3muljPjS_

.visible .entry _Z3muljPjS_(
	.param .u32 _Z3muljPjS__param_0,
	.param .u64 .ptr .align 1 _Z3muljPjS__param_1,
	.param .u64 .ptr .align 1 _Z3muljPjS__param_2
)
{
	.reg .pred 	%p<2>;
	.reg .b32 	%r<9>;
	.reg .b64 	%rd<8>;

	ld.param.u32 	%r2, [_Z3muljPjS__param_0];
	ld.param.u64 	%rd1, [_Z3muljPjS__param_1];
	ld.param.u64 	%rd2, [_Z3muljPjS__param_2];
	mov.u32 	%r3, %ctaid.x;
	mov.u32 	%r4, %ntid.x;
	mov.u32 	%r5, %tid.x;
	mad.lo.s32 	%r1, %r3, %r4, %r5;
	setp.ge.u32 	%p1, %r1, %r2;
	@%p1 bra 	$L__BB0_2;
	cvta.to.global.u64 	%rd3, %rd1;
	cvta.to.global.u64 	%rd4, %rd2;
	mul.wide.u32 	%rd5, %r1, 4;
	add.s64 	%rd6, %rd3, %rd5;
	ld.global.u32 	%r6, [%rd6];
	add.s64 	%rd7, %rd4, %rd5;
	ld.global.u32 	%r7, [%rd7];
	mul.lo.s32 	%r8, %r7, %r6;
	st.global.u32 	[%rd7], %r8;
$L__BB0_2:
	ret;

}


// ===== COMPILED SASS (sm_100) =====

	.target	sm_100

	.elftype	@"ET_EXEC"


//--------------------- .note.nv.tkinfo           --------------------------
	.section	.note.nv.tkinfo,"",@"SHT_NOTE"
	.sectionflags	@"SHF_NOTE_NV_TKINFO"
	.tkinfo
        /*0018*/ 	.word	0x00000002
        /*0030*/ 	.string	""
        /*0030*/ 	.string	"ptxas"
        /*0030*/ 	.string	"Cuda compilation tools, release 13.0, V13.0.88"
        /*0030*/ 	.string	"Build cuda_13.0.r13.0/compiler.36424714_0"
        /*0030*/ 	.string	"-arch sm_100 -m 64 "



//--------------------- .note.nv.cuinfo           --------------------------
	.section	.note.nv.cuinfo,"",@"SHT_NOTE"
	.sectionflags	@"SHF_NOTE_NV_CUINFO"
        /*0018*/ 	.short	0x0002
        /*001a*/ 	.short	0x0064
        /*001c*/ 	.short	0x0082
	.zero		2


//--------------------- .nv.info                  --------------------------
	.section	.nv.info,"",@"SHT_CUDA_INFO"
	.align	4


	//----- nvinfo : EIATTR_REGCOUNT
	.align		4
        /*0000*/ 	.byte	0x04, 0x2f
        /*0002*/ 	.short	(.L_1 - .L_0)
	.align		4
.L_0:
        /*0004*/ 	.word	index@(_Z3muljPjS_)
        /*0008*/ 	.word	0x0000000a


	//----- nvinfo : EIATTR_FRAME_SIZE
	.align		4
.L_1:
        /*000c*/ 	.byte	0x04, 0x11
        /*000e*/ 	.short	(.L_3 - .L_2)
	.align		4
.L_2:
        /*0010*/ 	.word	index@(_Z3muljPjS_)
        /*0014*/ 	.word	0x00000000


	//----- nvinfo : EIATTR_MIN_STACK_SIZE
	.align		4
.L_3:
        /*0018*/ 	.byte	0x04, 0x12
        /*001a*/ 	.short	(.L_5 - .L_4)
	.align		4
.L_4:
        /*001c*/ 	.word	index@(_Z3muljPjS_)
        /*0020*/ 	.word	0x00000000
.L_5:


//--------------------- .nv.compat                --------------------------
	.section	.nv.compat,"",@"SHT_CUDA_COMPAT_INFO"
	.align	4
        /*0000*/ 	.byte	0x02, 0x09, 0x00, 0x00, 0x02, 0x02, 0x01, 0x00, 0x02, 0x05, 0x05, 0x00, 0x03, 0x07, 0x01, 0x01
        /*0010*/ 	.byte	0x02, 0x03, 0x00, 0x00, 0x02, 0x06, 0x01, 0x00, 0x04, 0x0b, 0x08, 0x00, 0x09, 0x00, 0x00, 0x00
        /*0020*/ 	.byte	0x00, 0x00, 0x00, 0x00


//--------------------- .nv.info._Z3muljPjS_      --------------------------
	.section	.nv.info._Z3muljPjS_,"",@"SHT_CUDA_INFO"
	.sectionflags	@""
	.align	4


	//----- nvinfo : EIATTR_CUDA_API_VERSION
	.align		4
        /*0000*/ 	.byte	0x04, 0x37
        /*0002*/ 	.short	(.L_7 - .L_6)
.L_6:
        /*0004*/ 	.word	0x00000082


	//----- nvinfo : EIATTR_KPARAM_INFO
	.align		4
.L_7:
        /*0008*/ 	.byte	0x04, 0x17
        /*000a*/ 	.short	(.L_9 - .L_8)
.L_8:
        /*000c*/ 	.word	0x00000000
        /*0010*/ 	.short	0x0002
        /*0012*/ 	.short	0x0010
        /*0014*/ 	.byte	0x00, 0xf5, 0x21, 0x00


	//----- nvinfo : EIATTR_KPARAM_INFO
	.align		4
.L_9:
        /*0018*/ 	.byte	0x04, 0x17
        /*001a*/ 	.short	(.L_11 - .L_10)
.L_10:
        /*001c*/ 	.word	0x00000000
        /*0020*/ 	.short	0x0001
        /*0022*/ 	.short	0x0008
        /*0024*/ 	.byte	0x00, 0xf5, 0x21, 0x00


	//----- nvinfo : EIATTR_KPARAM_INFO
	.align		4
.L_11:
        /*0028*/ 	.byte	0x04, 0x17
        /*002a*/ 	.short	(.L_13 - .L_12)
.L_12:
        /*002c*/ 	.word	0x00000000
        /*0030*/ 	.short	0x0000
        /*0032*/ 	.short	0x0000
        /*0034*/ 	.byte	0x00, 0xf0, 0x11, 0x00


	//----- nvinfo : EIATTR_SPARSE_MMA_MASK
	.align		4
.L_13:
        /*0038*/ 	.byte	0x03, 0x50
        /*003a*/ 	.short	0x0000


	//----- nvinfo : EIATTR_MAXREG_COUNT
	.align		4
        /*003c*/ 	.byte	0x03, 0x1b
        /*003e*/ 	.short	0x00ff


	//----- nvinfo : EIATTR_MERCURY_ISA_VERSION
	.align		4
        /*0040*/ 	.byte	0x03, 0x5f
        /*0042*/ 	.short	0x0101


	//----- nvinfo : EIATTR_VRC_CTA_INIT_COUNT
	.align		4
        /*0044*/ 	.byte	0x02, 0x4a
	.zero		1
	.zero		1


	//----- nvinfo : EIATTR_EXIT_INSTR_OFFSETS
	.align		4
        /*0048*/ 	.byte	0x04, 0x1c
        /*004a*/ 	.short	(.L_15 - .L_14)


	//   ....[0]....
.L_14:
        /*004c*/ 	.word	0x00000070


	//   ....[1]....
        /*0050*/ 	.word	0x00000110


	//----- nvinfo : EIATTR_CBANK_PARAM_SIZE
	.align		4
.L_15:
        /*0054*/ 	.byte	0x03, 0x19
        /*0056*/ 	.short	0x0018


	//----- nvinfo : EIATTR_PARAM_CBANK
	.align		4
        /*0058*/ 	.byte	0x04, 0x0a
        /*005a*/ 	.short	(.L_17 - .L_16)
	.align		4
.L_16:
        /*005c*/ 	.word	index@(.nv.constant0._Z3muljPjS_)
        /*0060*/ 	.short	0x0380
        /*0062*/ 	.short	0x0018


	//----- nvinfo : EIATTR_SW_WAR
	.align		4
.L_17:
        /*0064*/ 	.byte	0x04, 0x36
        /*0066*/ 	.short	(.L_19 - .L_18)
.L_18:
        /*0068*/ 	.word	0x00000008
.L_19:


//--------------------- .nv.callgraph             --------------------------
	.section	.nv.callgraph,"",@"SHT_CUDA_CALLGRAPH"
	.align	4
	.sectionentsize	8
	.align		4
        /*0000*/ 	.word	0x00000000
	.align		4
        /*0004*/ 	.word	0xffffffff
	.align		4
        /*0008*/ 	.word	0x00000000
	.align		4
        /*000c*/ 	.word	0xfffffffe
	.align		4
        /*0010*/ 	.word	0x00000000
	.align		4
        /*0014*/ 	.word	0xfffffffd
	.align		4
        /*0018*/ 	.word	0x00000000
	.align		4
        /*001c*/ 	.word	0xfffffffc


//--------------------- .text._Z3muljPjS_         --------------------------
	.section	.text._Z3muljPjS_,"ax",@progbits
	.align	128
        .global         _Z3muljPjS_
        .type           _Z3muljPjS_,@function
        .size           _Z3muljPjS_,(.L_x_1 - _Z3muljPjS_)
        .other          _Z3muljPjS_,@"STO_CUDA_ENTRY STV_DEFAULT"
_Z3muljPjS_:
.text._Z3muljPjS_:
[----:B------:R-:W-:Y:S01]  /*0000*/  LDC R1, c[0x0][0x37c] ;  /* 0x0000df00ff017b82 */ /* 0x000fe20000000800 */
[----:B------:R-:W0:Y:S07]  /*0010*/  S2R R0, SR_TID.X ;  /* 0x0000000000007919 */ /* 0x000e2e0000002100 */
[----:B------:R-:W0:Y:S01]  /*0020*/  S2UR UR4, SR_CTAID.X ;  /* 0x00000000000479c3 */ /* 0x000e220000002500 */
[----:B------:R-:W1:Y:S07]  /*0030*/  LDCU UR5, c[0x0][0x380] ;  /* 0x00007000ff0577ac */ /* 0x000e6e0008000800 */
[----:B------:R-:W0:Y:S02]  /*0040*/  LDC R7, c[0x0][0x360] ;  /* 0x0000d800ff077b82 */ /* 0x000e240000000800 */
[----:B0-----:R-:W-:-:S05]  /*0050*/  IMAD R7, R7, UR4, R0 ;  /* 0x0000000407077c24 */ /* 0x001fca000f8e0200 */
[----:B-1----:R-:W-:-:S13]  /*0060*/  ISETP.GE.U32.AND P0, PT, R7, UR5, PT ;  /* 0x0000000507007c0c */ /* 0x002fda000bf06070 */
[----:B------:R-:W-:Y:S05]  /*0070*/  @P0 EXIT ;  /* 0x000000000000094d */ /* 0x000fea0003800000 */
[----:B------:R-:W0:Y:S01]  /*0080*/  LDC.64 R2, c[0x0][0x388] ;  /* 0x0000e200ff027b82 */ /* 0x000e220000000a00 */
[----:B------:R-:W1:Y:S07]  /*0090*/  LDCU.64 UR4, c[0x0][0x358] ;  /* 0x00006b00ff0477ac */ /* 0x000e6e0008000a00 */
[----:B------:R-:W2:Y:S01]  /*00a0*/  LDC.64 R4, c[0x0][0x390] ;  /* 0x0000e400ff047b82 */ /* 0x000ea20000000a00 */
[----:B0-----:R-:W-:-:S06]  /*00b0*/  IMAD.WIDE.U32 R2, R7, 0x4, R2 ;  /* 0x0000000407027825 */ /* 0x001fcc00078e0002 */
[----:B-1----:R-:W3:Y:S01]  /*00c0*/  LDG.E R2, desc[UR4][R2.64] ;  /* 0x0000000402027981 */ /* 0x002ee2000c1e1900 */
[----:B--2---:R-:W-:-:S05]  /*00d0*/  IMAD.WIDE.U32 R4, R7, 0x4, R4 ;  /* 0x0000000407047825 */ /* 0x004fca00078e0004 */
[----:B------:R-:W3:Y:S02]  /*00e0*/  LDG.E R7, desc[UR4][R4.64] ;  /* 0x0000000404077981 */ /* 0x000ee4000c1e1900 */
[----:B---3--:R-:W-:-:S05]  /*00f0*/  IMAD R7, R2, R7, RZ ;  /* 0x0000000702077224 */ /* 0x008fca00078e02ff */
[----:B------:R-:W-:Y:S01]  /*0100*/  STG.E desc[UR4][R4.64], R7 ;  /* 0x0000000704007986 */ /* 0x000fe2000c101904 */
[----:B------:R-:W-:Y:S05]  /*0110*/  EXIT ;  /* 0x000000000000794d */ /* 0x000fea0003800000 */
.L_x_0:
[----:B------:R-:W-:-:S00]  /*0120*/  BRA `(.L_x_0) ;  /* 0xfffffffc00fc7947 */ /* 0x000fc0000383ffff */
[----:B------:R-:W-:-:S00]  /*0130*/  NOP ;  /* 0x0000000000007918 */ /* 0x000fc00000000000 */
        /* <DEDUP_REMOVED lines=12> */
.L_x_1:


//--------------------- .nv.shared.reserved.0     --------------------------
	.section	.nv.shared.reserved.0,"aw",@nobits
	.weak		__nv_reservedSMEM_offset_0_alias
	.size		__nv_reservedSMEM_offset_0_alias, 0, 64
	.other		__nv_reservedSMEM_offset_0_alias,@"STO_CUDA_RESERVED_SHARED STV_DEFAULT"
__nv_reservedSMEM_offset_0_alias:
	.zero		0
	.zero		64


//--------------------- .nv.constant0._Z3muljPjS_ --------------------------
	.section	.nv.constant0._Z3muljPjS_,"a",@progbits
	.sectionflags	@""
	.align	4
.nv.constant0._Z3muljPjS_:
	.zero		920


//--------------------- SYMBOLS --------------------------

	.type		.nv.reservedSmem.offset0,@object
	.size		.nv.reservedSmem.offset0,0x4
